//
// Generated by NVIDIA NVVM Compiler
//
// Compiler Build ID: CL-36424714
// Cuda compilation tools, release 13.0, V13.0.88
// Based on NVVM 20.0.0
//

.version 9.0
.target sm_100
.address_size 64

	// .globl	_Z15vector_outer_v1PfS_S_ii

.visible .entry _Z15vector_outer_v1PfS_S_ii(
	.param .u64 .ptr .align 1 _Z15vector_outer_v1PfS_S_ii_param_0,
	.param .u64 .ptr .align 1 _Z15vector_outer_v1PfS_S_ii_param_1,
	.param .u64 .ptr .align 1 _Z15vector_outer_v1PfS_S_ii_param_2,
	.param .u32 _Z15vector_outer_v1PfS_S_ii_param_3,
	.param .u32 _Z15vector_outer_v1PfS_S_ii_param_4
)
{
	.reg .pred 	%p<12>;
	.reg .b32 	%r<46>;
	.reg .b32 	%f<88>;
	.reg .b64 	%rd<23>;

	ld.param.u64 	%rd7, [_Z15vector_outer_v1PfS_S_ii_param_0];
	ld.param.u64 	%rd6, [_Z15vector_outer_v1PfS_S_ii_param_1];
	ld.param.u64 	%rd8, [_Z15vector_outer_v1PfS_S_ii_param_2];
	ld.param.u32 	%r26, [_Z15vector_outer_v1PfS_S_ii_param_3];
	ld.param.u32 	%r25, [_Z15vector_outer_v1PfS_S_ii_param_4];
	cvta.to.global.u64 	%rd1, %rd7;
	cvta.to.global.u64 	%rd2, %rd8;
	mov.u32 	%r27, %ctaid.x;
	mov.u32 	%r28, %ntid.x;
	mul.lo.s32 	%r1, %r27, %r28;
	mov.u32 	%r2, %tid.x;
	add.s32 	%r29, %r1, %r2;
	mov.u32 	%r30, %ctaid.y;
	mov.u32 	%r31, %ntid.y;
	mov.u32 	%r32, %tid.y;
	mad.lo.s32 	%r33, %r30, %r31, %r32;
	shl.b32 	%r3, %r33, 5;
	add.s32 	%r4, %r29, %r3;
	setp.ge.s32 	%p1, %r4, %r26;
	setp.lt.s32 	%p2, %r25, 1;
	or.pred  	%p3, %p1, %p2;
	@%p3 bra 	$L__BB0_13;
	cvta.to.global.u64 	%rd9, %rd6;
	mul.wide.s32 	%rd10, %r4, 4;
	add.s64 	%rd3, %rd9, %rd10;
	and.b32  	%r5, %r25, 15;
	setp.lt.u32 	%p4, %r25, 16;
	mov.b32 	%r42, 0;
	@%p4 bra 	$L__BB0_4;
	and.b32  	%r42, %r25, 2147483632;
	neg.s32 	%r40, %r42;
	add.s64 	%rd4, %rd2, 32;
	add.s64 	%rd5, %rd1, 32;
	mov.u32 	%r39, %r4;
$L__BB0_3:
	.pragma "nounroll";
	mul.wide.s32 	%rd11, %r39, 4;
	add.s64 	%rd12, %rd4, %rd11;
	add.s64 	%rd13, %rd5, %rd11;
	ld.global.f32 	%f1, [%rd3];
	ld.global.f32 	%f2, [%rd12+-32];
	mul.f32 	%f3, %f1, %f2;
	st.global.f32 	[%rd13+-32], %f3;
	ld.global.f32 	%f4, [%rd3];
	ld.global.f32 	%f5, [%rd12+-28];
	mul.f32 	%f6, %f4, %f5;
	st.global.f32 	[%rd13+-28], %f6;
	ld.global.f32 	%f7, [%rd3];
	ld.global.f32 	%f8, [%rd12+-24];
	mul.f32 	%f9, %f7, %f8;
	st.global.f32 	[%rd13+-24], %f9;
	ld.global.f32 	%f10, [%rd3];
	ld.global.f32 	%f11, [%rd12+-20];
	mul.f32 	%f12, %f10, %f11;
	st.global.f32 	[%rd13+-20], %f12;
	ld.global.f32 	%f13, [%rd3];
	ld.global.f32 	%f14, [%rd12+-16];
	mul.f32 	%f15, %f13, %f14;
	st.global.f32 	[%rd13+-16], %f15;
	ld.global.f32 	%f16, [%rd3];
	ld.global.f32 	%f17, [%rd12+-12];
	mul.f32 	%f18, %f16, %f17;
	st.global.f32 	[%rd13+-12], %f18;
	ld.global.f32 	%f19, [%rd3];
	ld.global.f32 	%f20, [%rd12+-8];
	mul.f32 	%f21, %f19, %f20;
	st.global.f32 	[%rd13+-8], %f21;
	ld.global.f32 	%f22, [%rd3];
	ld.global.f32 	%f23, [%rd12+-4];
	mul.f32 	%f24, %f22, %f23;
	st.global.f32 	[%rd13+-4], %f24;
	ld.global.f32 	%f25, [%rd3];
	ld.global.f32 	%f26, [%rd12];
	mul.f32 	%f27, %f25, %f26;
	st.global.f32 	[%rd13], %f27;
	ld.global.f32 	%f28, [%rd3];
	ld.global.f32 	%f29, [%rd12+4];
	mul.f32 	%f30, %f28, %f29;
	st.global.f32 	[%rd13+4], %f30;
	ld.global.f32 	%f31, [%rd3];
	ld.global.f32 	%f32, [%rd12+8];
	mul.f32 	%f33, %f31, %f32;
	st.global.f32 	[%rd13+8], %f33;
	ld.global.f32 	%f34, [%rd3];
	ld.global.f32 	%f35, [%rd12+12];
	mul.f32 	%f36, %f34, %f35;
	st.global.f32 	[%rd13+12], %f36;
	ld.global.f32 	%f37, [%rd3];
	ld.global.f32 	%f38, [%rd12+16];
	mul.f32 	%f39, %f37, %f38;
	st.global.f32 	[%rd13+16], %f39;
	ld.global.f32 	%f40, [%rd3];
	ld.global.f32 	%f41, [%rd12+20];
	mul.f32 	%f42, %f40, %f41;
	st.global.f32 	[%rd13+20], %f42;
	ld.global.f32 	%f43, [%rd3];
	ld.global.f32 	%f44, [%rd12+24];
	mul.f32 	%f45, %f43, %f44;
	st.global.f32 	[%rd13+24], %f45;
	ld.global.f32 	%f46, [%rd3];
	ld.global.f32 	%f47, [%rd12+28];
	mul.f32 	%f48, %f46, %f47;
	st.global.f32 	[%rd13+28], %f48;
	add.s32 	%r40, %r40, 16;
	add.s32 	%r39, %r39, 16;
	setp.ne.s32 	%p5, %r40, 0;
	@%p5 bra 	$L__BB0_3;
$L__BB0_4:
	setp.eq.s32 	%p6, %r5, 0;
	@%p6 bra 	$L__BB0_13;
	and.b32  	%r13, %r25, 7;
	setp.lt.u32 	%p7, %r5, 8;
	@%p7 bra 	$L__BB0_7;
	ld.global.f32 	%f49, [%rd3];
	add.s32 	%r35, %r42, %r4;
	mul.wide.s32 	%rd14, %r35, 4;
	add.s64 	%rd15, %rd2, %rd14;
	ld.global.f32 	%f50, [%rd15];
	mul.f32 	%f51, %f49, %f50;
	add.s64 	%rd16, %rd1, %rd14;
	st.global.f32 	[%rd16], %f51;
	ld.global.f32 	%f52, [%rd3];
	ld.global.f32 	%f53, [%rd15+4];
	mul.f32 	%f54, %f52, %f53;
	st.global.f32 	[%rd16+4], %f54;
	ld.global.f32 	%f55, [%rd3];
	ld.global.f32 	%f56, [%rd15+8];
	mul.f32 	%f57, %f55, %f56;
	st.global.f32 	[%rd16+8], %f57;
	ld.global.f32 	%f58, [%rd3];
	ld.global.f32 	%f59, [%rd15+12];
	mul.f32 	%f60, %f58, %f59;
	st.global.f32 	[%rd16+12], %f60;
	ld.global.f32 	%f61, [%rd3];
	ld.global.f32 	%f62, [%rd15+16];
	mul.f32 	%f63, %f61, %f62;
	st.global.f32 	[%rd16+16], %f63;
	ld.global.f32 	%f64, [%rd3];
	ld.global.f32 	%f65, [%rd15+20];
	mul.f32 	%f66, %f64, %f65;
	st.global.f32 	[%rd16+20], %f66;
	ld.global.f32 	%f67, [%rd3];
	ld.global.f32 	%f68, [%rd15+24];
	mul.f32 	%f69, %f67, %f68;
	st.global.f32 	[%rd16+24], %f69;
	ld.global.f32 	%f70, [%rd3];
	ld.global.f32 	%f71, [%rd15+28];
	mul.f32 	%f72, %f70, %f71;
	st.global.f32 	[%rd16+28], %f72;
	add.s32 	%r42, %r42, 8;
$L__BB0_7:
	setp.eq.s32 	%p8, %r13, 0;
	@%p8 bra 	$L__BB0_13;
	and.b32  	%r16, %r25, 3;
	setp.lt.u32 	%p9, %r13, 4;
	@%p9 bra 	$L__BB0_10;
	ld.global.f32 	%f73, [%rd3];
	add.s32 	%r36, %r42, %r4;
	mul.wide.s32 	%rd17, %r36, 4;
	add.s64 	%rd18, %rd2, %rd17;
	ld.global.f32 	%f74, [%rd18];
	mul.f32 	%f75, %f73, %f74;
	add.s64 	%rd19, %rd1, %rd17;
	st.global.f32 	[%rd19], %f75;
	ld.global.f32 	%f76, [%rd3];
	ld.global.f32 	%f77, [%rd18+4];
	mul.f32 	%f78, %f76, %f77;
	st.global.f32 	[%rd19+4], %f78;
	ld.global.f32 	%f79, [%rd3];
	ld.global.f32 	%f80, [%rd18+8];
	mul.f32 	%f81, %f79, %f80;
	st.global.f32 	[%rd19+8], %f81;
	ld.global.f32 	%f82, [%rd3];
	ld.global.f32 	%f83, [%rd18+12];
	mul.f32 	%f84, %f82, %f83;
	st.global.f32 	[%rd19+12], %f84;
	add.s32 	%r42, %r42, 4;
$L__BB0_10:
	setp.eq.s32 	%p10, %r16, 0;
	@%p10 bra 	$L__BB0_13;
	add.s32 	%r37, %r2, %r42;
	add.s32 	%r38, %r37, %r1;
	add.s32 	%r45, %r38, %r3;
	neg.s32 	%r44, %r16;
$L__BB0_12:
	.pragma "nounroll";
	mul.wide.s32 	%rd20, %r45, 4;
	add.s64 	%rd21, %rd1, %rd20;
	add.s64 	%rd22, %rd2, %rd20;
	ld.global.f32 	%f85, [%rd3];
	ld.global.f32 	%f86, [%rd22];
	mul.f32 	%f87, %f85, %f86;
	st.global.f32 	[%rd21], %f87;
	add.s32 	%r45, %r45, 1;
	add.s32 	%r44, %r44, 1;
	setp.ne.s32 	%p11, %r44, 0;
	@%p11 bra 	$L__BB0_12;
$L__BB0_13:
	ret;

}
	// .globl	_Z18multiply_by_scalarPfS_fi
.visible .entry _Z18multiply_by_scalarPfS_fi(
	.param .u64 .ptr .align 1 _Z18multiply_by_scalarPfS_fi_param_0,
	.param .u64 .ptr .align 1 _Z18multiply_by_scalarPfS_fi_param_1,
	.param .f32 _Z18multiply_by_scalarPfS_fi_param_2,
	.param .u32 _Z18multiply_by_scalarPfS_fi_param_3
)
{
	.reg .pred 	%p<2>;
	.reg .b32 	%r<12>;
	.reg .b32 	%f<4>;
	.reg .b64 	%rd<8>;

	ld.param.u64 	%rd1, [_Z18multiply_by_scalarPfS_fi_param_0];
	ld.param.u64 	%rd2, [_Z18multiply_by_scalarPfS_fi_param_1];
	ld.param.f32 	%f1, [_Z18multiply_by_scalarPfS_fi_param_2];
	ld.param.u32 	%r2, [_Z18multiply_by_scalarPfS_fi_param_3];
	mov.u32 	%r3, %ctaid.x;
	mov.u32 	%r4, %ntid.x;
	mov.u32 	%r5, %tid.x;
	mad.lo.s32 	%r6, %r3, %r4, %r5;
	mov.u32 	%r7, %ctaid.y;
	mov.u32 	%r8, %ntid.y;
	mov.u32 	%r9, %tid.y;
	mad.lo.s32 	%r10, %r7, %r8, %r9;
	shl.b32 	%r11, %r10, 5;
	add.s32 	%r1, %r6, %r11;
	setp.ge.s32 	%p1, %r1, %r2;
	@%p1 bra 	$L__BB1_2;
	cvta.to.global.u64 	%rd3, %rd2;
	cvta.to.global.u64 	%rd4, %rd1;
	mul.wide.s32 	%rd5, %r1, 4;
	add.s64 	%rd6, %rd3, %rd5;
	ld.global.f32 	%f2, [%rd6];
	mul.f32 	%f3, %f1, %f2;
	add.s64 	%rd7, %rd4, %rd5;
	st.global.f32 	[%rd7], %f3;
$L__BB1_2:
	ret;

}


// ===== COMPILED SASS (sm_100) =====

	.target	sm_100

	.elftype	@"ET_EXEC"


//--------------------- .note.nv.tkinfo           --------------------------
	.section	.note.nv.tkinfo,"",@"SHT_NOTE"
	.sectionflags	@"SHF_NOTE_NV_TKINFO"
	.tkinfo
        /*0018*/ 	.word	0x00000002
        /*0030*/ 	.string	""
        /*0030*/ 	.string	"ptxas"
        /*0030*/ 	.string	"Cuda compilation tools, release 13.0, V13.0.88"
        /*0030*/ 	.string	"Build cuda_13.0.r13.0/compiler.36424714_0"
        /*0030*/ 	.string	"-arch sm_100 -m 64 "



//--------------------- .note.nv.cuinfo           --------------------------
	.section	.note.nv.cuinfo,"",@"SHT_NOTE"
	.sectionflags	@"SHF_NOTE_NV_CUINFO"
        /*0018*/ 	.short	0x0002
        /*001a*/ 	.short	0x0064
        /*001c*/ 	.short	0x0082
	.zero		2


//--------------------- .nv.info                  --------------------------
	.section	.nv.info,"",@"SHT_CUDA_INFO"
	.align	4


	//----- nvinfo : EIATTR_REGCOUNT
	.align		4
        /*0000*/ 	.byte	0x04, 0x2f
        /*0002*/ 	.short	(.L_1 - .L_0)
	.align		4
.L_0:
        /*0004*/ 	.word	index@(_Z15vector_outer_v1PfS_S_ii)
        /*0008*/ 	.word	0x00000018


	//----- nvinfo : EIATTR_FRAME_SIZE
	.align		4
.L_1:
        /*000c*/ 	.byte	0x04, 0x11
        /*000e*/ 	.short	(.L_3 - .L_2)
	.align		4
.L_2:
        /*0010*/ 	.word	index@(_Z15vector_outer_v1PfS_S_ii)
        /*0014*/ 	.word	0x00000000


	//----- nvinfo : EIATTR_REGCOUNT
	.align		4
.L_3:
        /*0018*/ 	.byte	0x04, 0x2f
        /*001a*/ 	.short	(.L_5 - .L_4)
	.align		4
.L_4:
        /*001c*/ 	.word	index@(_Z18multiply_by_scalarPfS_fi)
        /*0020*/ 	.word	0x0000000a


	//----- nvinfo : EIATTR_FRAME_SIZE
	.align		4
.L_5:
        /*0024*/ 	.byte	0x04, 0x11
        /*0026*/ 	.short	(.L_7 - .L_6)
	.align		4
.L_6:
        /*0028*/ 	.word	index@(_Z18multiply_by_scalarPfS_fi)
        /*002c*/ 	.word	0x00000000


	//----- nvinfo : EIATTR_MIN_STACK_SIZE
	.align		4
.L_7:
        /*0030*/ 	.byte	0x04, 0x12
        /*0032*/ 	.short	(.L_9 - .L_8)
	.align		4
.L_8:
        /*0034*/ 	.word	index@(_Z18multiply_by_scalarPfS_fi)
        /*0038*/ 	.word	0x00000000


	//----- nvinfo : EIATTR_MIN_STACK_SIZE
	.align		4
.L_9:
        /*003c*/ 	.byte	0x04, 0x12
        /*003e*/ 	.short	(.L_11 - .L_10)
	.align		4
.L_10:
        /*0040*/ 	.word	index@(_Z15vector_outer_v1PfS_S_ii)
        /*0044*/ 	.word	0x00000000
.L_11:


//--------------------- .nv.compat                --------------------------
	.section	.nv.compat,"",@"SHT_CUDA_COMPAT_INFO"
	.align	4
        /*0000*/ 	.byte	0x02, 0x09, 0x00, 0x00, 0x02, 0x02, 0x01, 0x00, 0x02, 0x05, 0x05, 0x00, 0x03, 0x07, 0x01, 0x01
        /*0010*/ 	.byte	0x02, 0x03, 0x00, 0x00, 0x02, 0x06, 0x01, 0x00, 0x04, 0x0b, 0x08, 0x00, 0x09, 0x00, 0x00, 0x00
        /*0020*/ 	.byte	0x00, 0x00, 0x00, 0x00


//--------------------- .nv.info._Z18multiply_by_scalarPfS_fi --------------------------
	.section	.nv.info._Z18multiply_by_scalarPfS_fi,"",@"SHT_CUDA_INFO"
	.sectionflags	@""
	.align	4


	//----- nvinfo : EIATTR_CUDA_API_VERSION
	.align		4
        /*0000*/ 	.byte	0x04, 0x37
        /*0002*/ 	.short	(.L_13 - .L_12)
.L_12:
        /*0004*/ 	.word	0x00000082


	//----- nvinfo : EIATTR_KPARAM_INFO
	.align		4
.L_13:
        /*0008*/ 	.byte	0x04, 0x17
        /*000a*/ 	.short	(.L_15 - .L_14)
.L_14:
        /*000c*/ 	.word	0x00000000
        /*0010*/ 	.short	0x0003
        /*0012*/ 	.short	0x0014
        /*0014*/ 	.byte	0x00, 0xf0, 0x11, 0x00


	//----- nvinfo : EIATTR_KPARAM_INFO
	.align		4
.L_15:
        /*0018*/ 	.byte	0x04, 0x17
        /*001a*/ 	.short	(.L_17 - .L_16)
.L_16:
        /*001c*/ 	.word	0x00000000
        /*0020*/ 	.short	0x0002
        /*0022*/ 	.short	0x0010
        /*0024*/ 	.byte	0x00, 0xf0, 0x11, 0x00


	//----- nvinfo : EIATTR_KPARAM_INFO
	.align		4
.L_17:
        /*0028*/ 	.byte	0x04, 0x17
        /*002a*/ 	.short	(.L_19 - .L_18)
.L_18:
        /*002c*/ 	.word	0x00000000
        /*0030*/ 	.short	0x0001
        /*0032*/ 	.short	0x0008
        /*0034*/ 	.byte	0x00, 0xf5, 0x21, 0x00


	//----- nvinfo : EIATTR_KPARAM_INFO
	.align		4
.L_19:
        /*0038*/ 	.byte	0x04, 0x17
        /*003a*/ 	.short	(.L_21 - .L_20)
.L_20:
        /*003c*/ 	.word	0x00000000
        /*0040*/ 	.short	0x0000
        /*0042*/ 	.short	0x0000
        /*0044*/ 	.byte	0x00, 0xf5, 0x21, 0x00


	//----- nvinfo : EIATTR_SPARSE_MMA_MASK
	.align		4
.L_21:
        /*0048*/ 	.byte	0x03, 0x50
        /*004a*/ 	.short	0x0000


	//----- nvinfo : EIATTR_MAXREG_COUNT
	.align		4
        /*004c*/ 	.byte	0x03, 0x1b
        /*004e*/ 	.short	0x00ff


	//----- nvinfo : EIATTR_MERCURY_ISA_VERSION
	.align		4
        /*0050*/ 	.byte	0x03, 0x5f
        /*0052*/ 	.short	0x0101


	//----- nvinfo : EIATTR_VRC_CTA_INIT_COUNT
	.align		4
        /*0054*/ 	.byte	0x02, 0x4a
	.zero		1
	.zero		1


	//----- nvinfo : EIATTR_EXIT_INSTR_OFFSETS
	.align		4
        /*0058*/ 	.byte	0x04, 0x1c
        /*005a*/ 	.short	(.L_23 - .L_22)


	//   ....[0]....
.L_22:
        /*005c*/ 	.word	0x000000c0


	//   ....[1]....
        /*0060*/ 	.word	0x00000160


	//----- nvinfo : EIATTR_CBANK_PARAM_SIZE
	.align		4
.L_23:
        /*0064*/ 	.byte	0x03, 0x19
        /*0066*/ 	.short	0x0018


	//----- nvinfo : EIATTR_PARAM_CBANK
	.align		4
        /*0068*/ 	.byte	0x04, 0x0a
        /*006a*/ 	.short	(.L_25 - .L_24)
	.align		4
.L_24:
        /*006c*/ 	.word	index@(.nv.constant0._Z18multiply_by_scalarPfS_fi)
        /*0070*/ 	.short	0x0380
        /*0072*/ 	.short	0x0018


	//----- nvinfo : EIATTR_SW_WAR
	.align		4
.L_25:
        /*0074*/ 	.byte	0x04, 0x36
        /*0076*/ 	.short	(.L_27 - .L_26)
.L_26:
        /*0078*/ 	.word	0x00000008
.L_27:


//--------------------- .nv.info._Z15vector_outer_v1PfS_S_ii --------------------------
	.section	.nv.info._Z15vector_outer_v1PfS_S_ii,"",@"SHT_CUDA_INFO"
	.sectionflags	@""
	.align	4


	//----- nvinfo : EIATTR_CUDA_API_VERSION
	.align		4
        /*0000*/ 	.byte	0x04, 0x37
        /*0002*/ 	.short	(.L_29 - .L_28)
.L_28:
        /*0004*/ 	.word	0x00000082


	//----- nvinfo : EIATTR_KPARAM_INFO
	.align		4
.L_29:
        /*0008*/ 	.byte	0x04, 0x17
        /*000a*/ 	.short	(.L_31 - .L_30)
.L_30:
        /*000c*/ 	.word	0x00000000
        /*0010*/ 	.short	0x0004
        /*0012*/ 	.short	0x001c
        /*0014*/ 	.byte	0x00, 0xf0, 0x11, 0x00


	//----- nvinfo : EIATTR_KPARAM_INFO
	.align		4
.L_31:
        /*0018*/ 	.byte	0x04, 0x17
        /*001a*/ 	.short	(.L_33 - .L_32)
.L_32:
        /*001c*/ 	.word	0x00000000
        /*0020*/ 	.short	0x0003
        /*0022*/ 	.short	0x0018
        /*0024*/ 	.byte	0x00, 0xf0, 0x11, 0x00


	//----- nvinfo : EIATTR_KPARAM_INFO
	.align		4
.L_33:
        /*0028*/ 	.byte	0x04, 0x17
        /*002a*/ 	.short	(.L_35 - .L_34)
.L_34:
        /*002c*/ 	.word	0x00000000
        /*0030*/ 	.short	0x0002
        /*0032*/ 	.short	0x0010
        /*0034*/ 	.byte	0x00, 0xf5, 0x21, 0x00


	//----- nvinfo : EIATTR_KPARAM_INFO
	.align		4
.L_35:
        /*0038*/ 	.byte	0x04, 0x17
        /*003a*/ 	.short	(.L_37 - .L_36)
.L_36:
        /*003c*/ 	.word	0x00000000
        /*0040*/ 	.short	0x0001
        /*0042*/ 	.short	0x0008
        /*0044*/ 	.byte	0x00, 0xf5, 0x21, 0x00


	//----- nvinfo : EIATTR_KPARAM_INFO
	.align		4
.L_37:
        /*0048*/ 	.byte	0x04, 0x17
        /*004a*/ 	.short	(.L_39 - .L_38)
.L_38:
        /*004c*/ 	.word	0x00000000
        /*0050*/ 	.short	0x0000
        /*0052*/ 	.short	0x0000
        /*0054*/ 	.byte	0x00, 0xf5, 0x21, 0x00


	//----- nvinfo : EIATTR_SPARSE_MMA_MASK
	.align		4
.L_39:
        /*0058*/ 	.byte	0x03, 0x50
        /*005a*/ 	.short	0x0000


	//----- nvinfo : EIATTR_MAXREG_COUNT
	.align		4
        /*005c*/ 	.byte	0x03, 0x1b
        /*005e*/ 	.short	0x00ff


	//----- nvinfo : EIATTR_MERCURY_ISA_VERSION
	.align		4
        /*0060*/ 	.byte	0x03, 0x5f
        /*0062*/ 	.short	0x0101


	//----- nvinfo : EIATTR_VRC_CTA_INIT_COUNT
	.align		4
        /*0064*/ 	.byte	0x02, 0x4a
	.zero		1
	.zero		1


	//----- nvinfo : EIATTR_EXIT_INSTR_OFFSETS
	.align		4
        /*0068*/ 	.byte	0x04, 0x1c
        /*006a*/ 	.short	(.L_41 - .L_40)


	//   ....[0]....
.L_40:
        /*006c*/ 	.word	0x000000e0


	//   ....[1]....
        /*0070*/ 	.word	0x000006a0


	//   ....[2]....
        /*0074*/ 	.word	0x00000950


	//   ....[3]....
        /*0078*/ 	.word	0x00000b00


	//   ....[4]....
        /*007c*/ 	.word	0x00000c00


	//----- nvinfo : EIATTR_CBANK_PARAM_SIZE
	.align		4
.L_41:
        /*0080*/ 	.byte	0x03, 0x19
        /*0082*/ 	.short	0x0020


	//----- nvinfo : EIATTR_PARAM_CBANK
	.align		4
        /*0084*/ 	.byte	0x04, 0x0a
        /*0086*/ 	.short	(.L_43 - .L_42)
	.align		4
.L_42:
        /*0088*/ 	.word	index@(.nv.constant0._Z15vector_outer_v1PfS_S_ii)
        /*008c*/ 	.short	0x0380
        /*008e*/ 	.short	0x0020


	//----- nvinfo : EIATTR_SW_WAR
	.align		4
.L_43:
        /*0090*/ 	.byte	0x04, 0x36
        /*0092*/ 	.short	(.L_45 - .L_44)
.L_44:
        /*0094*/ 	.word	0x00000008
.L_45:


//--------------------- .nv.callgraph             --------------------------
	.section	.nv.callgraph,"",@"SHT_CUDA_CALLGRAPH"
	.align	4
	.sectionentsize	8
	.align		4
        /*0000*/ 	.word	0x00000000
	.align		4
        /*0004*/ 	.word	0xffffffff
	.align		4
        /*0008*/ 	.word	0x00000000
	.align		4
        /*000c*/ 	.word	0xfffffffe
	.align		4
        /*0010*/ 	.word	0x00000000
	.align		4
        /*0014*/ 	.word	0xfffffffd
	.align		4
        /*0018*/ 	.word	0x00000000
	.align		4
        /*001c*/ 	.word	0xfffffffc


//--------------------- .text._Z18multiply_by_scalarPfS_fi --------------------------
	.section	.text._Z18multiply_by_scalarPfS_fi,"ax",@progbits
	.align	128
        .global         _Z18multiply_by_scalarPfS_fi
        .type           _Z18multiply_by_scalarPfS_fi,@function
        .size           _Z18multiply_by_scalarPfS_fi,(.L_x_7 - _Z18multiply_by_scalarPfS_fi)
        .other          _Z18multiply_by_scalarPfS_fi,@"STO_CUDA_ENTRY STV_DEFAULT"
_Z18multiply_by_scalarPfS_fi:
.text._Z18multiply_by_scalarPfS_fi:
[----:B------:R-:W-:Y:S01]  /*0000*/  LDC R1, c[0x0][0x37c] ;  /* 0x0000df00ff017b82 */ /* 0x000fe20000000800 */
[----:B------:R-:W0:Y:S07]  /*0010*/  S2R R3, SR_TID.X ;  /* 0x0000000000037919 */ /* 0x000e2e0000002100 */
[----:B------:R-:W0:Y:S01]  /*0020*/  S2UR UR4, SR_CTAID.X ;  /* 0x00000000000479c3 */ /* 0x000e220000002500 */
[----:B------:R-:W1:Y:S01]  /*0030*/  LDCU UR6, c[0x0][0x394] ;  /* 0x00007280ff0677ac */ /* 0x000e620008000800 */
[----:B------:R-:W2:Y:S06]  /*0040*/  S2R R5, SR_TID.Y ;  /* 0x0000000000057919 */ /* 0x000eac0000002200 */
[----:B------:R-:W0:Y:S08]  /*0050*/  LDC R0, c[0x0][0x360] ;  /* 0x0000d800ff007b82 */ /* 0x000e300000000800 */
[----:B------:R-:W2:Y:S08]  /*0060*/  S2UR UR5, SR_CTAID.Y ;  /* 0x00000000000579c3 */ /* 0x000eb00000002600 */
[----:B------:R-:W2:Y:S01]  /*0070*/  LDC R2, c[0x0][0x364] ;  /* 0x0000d900ff027b82 */ /* 0x000ea20000000800 */
[----:B0-----:R-:W-:-:S02]  /*0080*/  IMAD R0, R0, UR4, R3 ;  /* 0x0000000400007c24 */ /* 0x001fc4000f8e0203 */
[----:B--2---:R-:W-:-:S05]  /*0090*/  IMAD R3, R2, UR5, R5 ;  /* 0x0000000502037c24 */ /* 0x004fca000f8e0205 */
[----:B------:R-:W-:-:S04]  /*00a0*/  LEA R7, R3, R0, 0x5 ;  /* 0x0000000003077211 */ /* 0x000fc800078e28ff */
[----:B-1----:R-:W-:-:S13]  /*00b0*/  ISETP.GE.AND P0, PT, R7, UR6, PT ;  /* 0x0000000607007c0c */ /* 0x002fda000bf06270 */
[----:B------:R-:W-:Y:S05]  /*00c0*/  @P0 EXIT ;  /* 0x000000000000094d */ /* 0x000fea0003800000 */
[----:B------:R-:W0:Y:S01]  /*00d0*/  LDC.64 R2, c[0x0][0x388] ;  /* 0x0000e200ff027b82 */ /* 0x000e220000000a00 */
[----:B------:R-:W1:Y:S01]  /*00e0*/  LDCU.64 UR4, c[0x0][0x358] ;  /* 0x00006b00ff0477ac */ /* 0x000e620008000a00 */
[----:B------:R-:W2:Y:S06]  /*00f0*/  LDCU UR6, c[0x0][0x390] ;  /* 0x00007200ff0677ac */ /* 0x000eac0008000800 */
[----:B------:R-:W3:Y:S01]  /*0100*/  LDC.64 R4, c[0x0][0x380] ;  /* 0x0000e000ff047b82 */ /* 0x000ee20000000a00 */
[----:B0-----:R-:W-:-:S06]  /*0110*/  IMAD.WIDE R2, R7, 0x4, R2 ;  /* 0x0000000407027825 */ /* 0x001fcc00078e0202 */
[----:B-1----:R-:W2:Y:S01]  /*0120*/  LDG.E R2, desc[UR4][R2.64] ;  /* 0x0000000402027981 */ /* 0x002ea2000c1e1900 */
[----:B---3--:R-:W-:-:S04]  /*0130*/  IMAD.WIDE R4, R7, 0x4, R4 ;  /* 0x0000000407047825 */ /* 0x008fc800078e0204 */
[----:B--2---:R-:W-:-:S05]  /*0140*/  FMUL R7, R2, UR6 ;  /* 0x0000000602077c20 */ /* 0x004fca0008400000 */
[----:B------:R-:W-:Y:S01]  /*0150*/  STG.E desc[UR4][R4.64], R7 ;  /* 0x0000000704007986 */ /* 0x000fe2000c101904 */
[----:B------:R-:W-:Y:S05]  /*0160*/  EXIT ;  /* 0x000000000000794d */ /* 0x000fea0003800000 */
.L_x_0:
[----:B------:R-:W-:-:S00]  /*0170*/  BRA `(.L_x_0) ;  /* 0xfffffffc00fc7947 */ /* 0x000fc0000383ffff */
[----:B------:R-:W-:-:S00]  /*0180*/  NOP ;  /* 0x0000000000007918 */ /* 0x000fc00000000000 */
[----:B------:R-:W-:-:S00]  /*0190*/  NOP ;  /* 0x0000000000007918 */ /* 0x000fc00000000000 */
[----:B------:R-:W-:-:S00]  /*01a0*/  NOP ;  /* 0x0000000000007918 */ /* 0x000fc00000000000 */
[----:B------:R-:W-:-:S00]  /*01b0*/  NOP ;  /* 0x0000000000007918 */ /* 0x000fc00000000000 */
[----:B------:R-:W-:-:S00]  /*01c0*/  NOP ;  /* 0x0000000000007918 */ /* 0x000fc00000000000 */
[----:B------:R-:W-:-:S00]  /*01d0*/  NOP ;  /* 0x0000000000007918 */ /* 0x000fc00000000000 */
[----:B------:R-:W-:-:S00]  /*01e0*/  NOP ;  /* 0x0000000000007918 */ /* 0x000fc00000000000 */
[----:B------:R-:W-:-:S00]  /*01f0*/  NOP ;  /* 0x0000000000007918 */ /* 0x000fc00000000000 */
.L_x_7:


//--------------------- .text._Z15vector_outer_v1PfS_S_ii --------------------------
	.section	.text._Z15vector_outer_v1PfS_S_ii,"ax",@progbits
	.align	128
        .global         _Z15vector_outer_v1PfS_S_ii
        .type           _Z15vector_outer_v1PfS_S_ii,@function
        .size           _Z15vector_outer_v1PfS_S_ii,(.L_x_8 - _Z15vector_outer_v1PfS_S_ii)
        .other          _Z15vector_outer_v1PfS_S_ii,@"STO_CUDA_ENTRY STV_DEFAULT"
_Z15vector_outer_v1PfS_S_ii:
.text._Z15vector_outer_v1PfS_S_ii:
[----:B------:R-:W-:Y:S01]  /*0000*/  LDC R1, c[0x0][0x37c] ;  /* 0x0000df00ff017b82 */ /* 0x000fe20000000800 */
[----:B------:R-:W0:Y:S07]  /*0010*/  S2R R3, SR_TID.Y ;  /* 0x0000000000037919 */ /* 0x000e2e0000002200 */
[----:B------:R-:W1:Y:S01]  /*0020*/  S2UR UR4, SR_CTAID.X ;  /* 0x00000000000479c3 */ /* 0x000e620000002500 */
[----:B------:R-:W1:Y:S01]  /*0030*/  LDCU UR5, c[0x0][0x360] ;  /* 0x00006c00ff0577ac */ /* 0x000e620008000800 */
[----:B------:R-:W2:Y:S06]  /*0040*/  S2R R0, SR_TID.X ;  /* 0x0000000000007919 */ /* 0x000eac0000002100 */
[----:B------:R-:W0:Y:S08]  /*0050*/  S2UR UR6, SR_CTAID.Y ;  /* 0x00000000000679c3 */ /* 0x000e300000002600 */
[----:B------:R-:W0:Y:S08]  /*0060*/  LDC R4, c[0x0][0x364] ;  /* 0x0000d900ff047b82 */ /* 0x000e300000000800 */
[----:B------:R-:W3:Y:S01]  /*0070*/  LDC.64 R6, c[0x0][0x398] ;  /* 0x0000e600ff067b82 */ /* 0x000ee20000000a00 */
[----:B-1----:R-:W-:Y:S01]  /*0080*/  UIMAD UR4, UR4, UR5, URZ ;  /* 0x00000005040472a4 */ /* 0x002fe2000f8e02ff */
[----:B0-----:R-:W-:-:S05]  /*0090*/  IMAD R4, R4, UR6, R3 ;  /* 0x0000000604047c24 */ /* 0x001fca000f8e0203 */
[----:B--2---:R-:W-:-:S04]  /*00a0*/  IADD3 R3, PT, PT, R0, UR4, RZ ;  /* 0x0000000400037c10 */ /* 0x004fc8000fffe0ff */
[----:B------:R-:W-:Y:S02]  /*00b0*/  LEA R8, R4, R3, 0x5 ;  /* 0x0000000304087211 */ /* 0x000fe400078e28ff */
[----:B---3--:R-:W-:-:S04]  /*00c0*/  ISETP.GE.AND P0, PT, R7, 0x1, PT ;  /* 0x000000010700780c */ /* 0x008fc80003f06270 */
[----:B------:R-:W-:-:S13]  /*00d0*/  ISETP.GE.OR P0, PT, R8, R6, !P0 ;  /* 0x000000060800720c */ /* 0x000fda0004706670 */
[----:B------:R-:W-:Y:S05]  /*00e0*/  @P0 EXIT ;  /* 0x000000000000094d */ /* 0x000fea0003800000 */
[----:B------:R-:W0:Y:S01]  /*00f0*/  LDC.64 R2, c[0x0][0x388] ;  /* 0x0000e200ff027b82 */ /* 0x000e220000000a00 */
[C---:B------:R-:W-:Y:S01]  /*0100*/  ISETP.GE.U32.AND P1, PT, R7.reuse, 0x10, PT ;  /* 0x000000100700780c */ /* 0x040fe20003f26070 */
[----:B------:R-:W1:Y:S01]  /*0110*/  LDCU.64 UR12, c[0x0][0x358] ;  /* 0x00006b00ff0c77ac */ /* 0x000e620008000a00 */
[----:B------:R-:W-:Y:S01]  /*0120*/  LOP3.LUT R16, R7, 0xf, RZ, 0xc0, !PT ;  /* 0x0000000f07107812 */ /* 0x000fe200078ec0ff */
[----:B------:R-:W-:-:S03]  /*0130*/  HFMA2 R5, -RZ, RZ, 0, 0 ;  /* 0x00000000ff057431 */ /* 0x000fc600000001ff */
[----:B------:R-:W-:Y:S01]  /*0140*/  ISETP.NE.AND P0, PT, R16, RZ, PT ;  /* 0x000000ff1000720c */ /* 0x000fe20003f05270 */
[----:B0-----:R-:W-:-:S06]  /*0150*/  IMAD.WIDE R2, R8, 0x4, R2 ;  /* 0x0000000408027825 */ /* 0x001fcc00078e0202 */
[----:B-1----:R-:W-:Y:S06]  /*0160*/  @!P1 BRA `(.L_x_1) ;  /* 0x00000004004c9947 */ /* 0x002fec0003800000 */
[----:B------:R-:W0:Y:S01]  /*0170*/  LDCU.64 UR8, c[0x0][0x390] ;  /* 0x00007200ff0877ac */ /* 0x000e220008000a00 */
[----:B------:R-:W-:Y:S02]  /*0180*/  LOP3.LUT R5, R7, 0x7ffffff0, RZ, 0xc0, !PT ;  /* 0x7ffffff007057812 */ /* 0x000fe400078ec0ff */
[----:B------:R-:W-:Y:S01]  /*0190*/  MOV R6, R8 ;  /* 0x0000000800067202 */ /* 0x000fe20000000f00 */
[----:B------:R-:W1:Y:S01]  /*01a0*/  LDCU.64 UR10, c[0x0][0x380] ;  /* 0x00007000ff0a77ac */ /* 0x000e620008000a00 */
[----:B------:R-:W-:Y:S01]  /*01b0*/  IADD3 R9, PT, PT, -R5, RZ, RZ ;  /* 0x000000ff05097210 */ /* 0x000fe20007ffe1ff */
[----:B0-----:R-:W-:Y:S02]  /*01c0*/  UIADD3 UR7, UP0, UPT, UR8, 0x20, URZ ;  /* 0x0000002008077890 */ /* 0x001fe4000ff1e0ff */
[----:B-1----:R-:W-:Y:S02]  /*01d0*/  UIADD3 UR5, UP1, UPT, UR10, 0x20, URZ ;  /* 0x000000200a057890 */ /* 0x002fe4000ff3e0ff */
[----:B------:R-:W-:-:S02]  /*01e0*/  UIADD3.X UR8, UPT, UPT, URZ, UR9, URZ, UP0, !UPT ;  /* 0x00000009ff087290 */ /* 0x000fc400087fe4ff */
[----:B------:R-:W-:-:S12]  /*01f0*/  UIADD3.X UR6, UPT, UPT, URZ, UR11, URZ, UP1, !UPT ;  /* 0x0000000bff067290 */ /* 0x000fd80008ffe4ff */
.L_x_2:
[----:B------:R-:W-:Y:S01]  /*0200*/  MOV R10, UR7 ;  /* 0x00000007000a7c02 */ /* 0x000fe20008000f00 */
[----:B------:R-:W2:Y:S01]  /*0210*/  LDG.E R14, desc[UR12][R2.64] ;  /* 0x0000000c020e7981 */ /* 0x000ea2000c1e1900 */
[----:B------:R-:W-:-:S03]  /*0220*/  MOV R11, UR8 ;  /* 0x00000008000b7c02 */ /* 0x000fc60008000f00 */
[----:B------:R-:W-:-:S05]  /*0230*/  IMAD.WIDE R10, R6, 0x4, R10 ;  /* 0x00000004060a7825 */ /* 0x000fca00078e020a */
[----:B0-----:R-:W2:Y:S01]  /*0240*/  LDG.E R15, desc[UR12][R10.64+-0x20] ;  /* 0xffffe00c0a0f7981 */ /* 0x001ea2000c1e1900 */
[----:B------:R-:W-:Y:S02]  /*0250*/  MOV R12, UR5 ;  /* 0x00000005000c7c02 */ /* 0x000fe40008000f00 */
[----:B------:R-:W-:-:S03]  /*0260*/  MOV R13, UR6 ;  /* 0x00000006000d7c02 */ /* 0x000fc60008000f00 */
[----:B------:R-:W-:-:S04]  /*0270*/  IMAD.WIDE R12, R6, 0x4, R12 ;  /* 0x00000004060c7825 */ /* 0x000fc800078e020c */
[----:B--2---:R-:W-:-:S05]  /*0280*/  FMUL R15, R14, R15 ;  /* 0x0000000f0e0f7220 */ /* 0x004fca0000400000 */
[----:B------:R0:W-:Y:S04]  /*0290*/  STG.E desc[UR12][R12.64+-0x20], R15 ;  /* 0xffffe00f0c007986 */ /* 0x0001e8000c10190c */
[----:B------:R-:W2:Y:S04]  /*02a0*/  LDG.E R14, desc[UR12][R2.64] ;  /* 0x0000000c020e7981 */ /* 0x000ea8000c1e1900 */
[----:B------:R-:W2:Y:S02]  /*02b0*/  LDG.E R17, desc[UR12][R10.64+-0x1c] ;  /* 0xffffe40c0a117981 */ /* 0x000ea4000c1e1900 */
[----:B--2---:R-:W-:-:S05]  /*02c0*/  FMUL R17, R14, R17 ;  /* 0x000000110e117220 */ /* 0x004fca0000400000 */
[----:B------:R1:W-:Y:S04]  /*02d0*/  STG.E desc[UR12][R12.64+-0x1c], R17 ;  /* 0xffffe4110c007986 */ /* 0x0003e8000c10190c */
[----:B------:R-:W2:Y:S04]  /*02e0*/  LDG.E R14, desc[UR12][R2.64] ;  /* 0x0000000c020e7981 */ /* 0x000ea8000c1e1900 */
[----:B------:R-:W2:Y:S02]  /*02f0*/  LDG.E R19, desc[UR12][R10.64+-0x18] ;  /* 0xffffe80c0a137981 */ /* 0x000ea4000c1e1900 */
[----:B--2---:R-:W-:-:S05]  /*0300*/  FMUL R19, R14, R19 ;  /* 0x000000130e137220 */ /* 0x004fca0000400000 */
[----:B------:R2:W-:Y:S04]  /*0310*/  STG.E desc[UR12][R12.64+-0x18], R19 ;  /* 0xffffe8130c007986 */ /* 0x0005e8000c10190c */
[----:B------:R-:W3:Y:S04]  /*0320*/  LDG.E R14, desc[UR12][R2.64] ;  /* 0x0000000c020e7981 */ /* 0x000ee8000c1e1900 */
[----:B------:R-:W3:Y:S02]  /*0330*/  LDG.E R21, desc[UR12][R10.64+-0x14] ;  /* 0xffffec0c0a157981 */ /* 0x000ee4000c1e1900 */
[----:B---3--:R-:W-:-:S05]  /*0340*/  FMUL R21, R14, R21 ;  /* 0x000000150e157220 */ /* 0x008fca0000400000 */
[----:B------:R3:W-:Y:S04]  /*0350*/  STG.E desc[UR12][R12.64+-0x14], R21 ;  /* 0xffffec150c007986 */ /* 0x0007e8000c10190c */
[----:B------:R-:W4:Y:S04]  /*0360*/  LDG.E R14, desc[UR12][R2.64] ;  /* 0x0000000c020e7981 */ /* 0x000f28000c1e1900 */
[----:B0-----:R-:W4:Y:S02]  /*0370*/  LDG.E R15, desc[UR12][R10.64+-0x10] ;  /* 0xfffff00c0a0f7981 */ /* 0x001f24000c1e1900 */
[----:B----4-:R-:W-:-:S05]  /*0380*/  FMUL R15, R14, R15 ;  /* 0x0000000f0e0f7220 */ /* 0x010fca0000400000 */
[----:B------:R0:W-:Y:S04]  /*0390*/  STG.E desc[UR12][R12.64+-0x10], R15 ;  /* 0xfffff00f0c007986 */ /* 0x0001e8000c10190c */
[----:B------:R-:W4:Y:S04]  /*03a0*/  LDG.E R14, desc[UR12][R2.64] ;  /* 0x0000000c020e7981 */ /* 0x000f28000c1e1900 */
[----:B-1----:R-:W4:Y:S02]  /*03b0*/  LDG.E R17, desc[UR12][R10.64+-0xc] ;  /* 0xfffff40c0a117981 */ /* 0x002f24000c1e1900 */
[----:B----4-:R-:W-:-:S05]  /*03c0*/  FMUL R17, R14, R17 ;  /* 0x000000110e117220 */ /* 0x010fca0000400000 */
[----:B------:R1:W-:Y:S04]  /*03d0*/  STG.E desc[UR12][R12.64+-0xc], R17 ;  /* 0xfffff4110c007986 */ /* 0x0003e8000c10190c */
[----:B------:R-:W4:Y:S04]  /*03e0*/  LDG.E R14, desc[UR12][R2.64] ;  /* 0x0000000c020e7981 */ /* 0x000f28000c1e1900 */
[----:B--2---:R-:W4:Y:S02]  /*03f0*/  LDG.E R19, desc[UR12][R10.64+-0x8] ;  /* 0xfffff80c0a137981 */ /* 0x004f24000c1e1900 */
[----:B----4-:R-:W-:-:S05]  /*0400*/  FMUL R19, R14, R19 ;  /* 0x000000130e137220 */ /* 0x010fca0000400000 */
[----:B------:R2:W-:Y:S04]  /*0410*/  STG.E desc[UR12][R12.64+-0x8], R19 ;  /* 0xfffff8130c007986 */ /* 0x0005e8000c10190c */
[----:B------:R-:W4:Y:S04]  /*0420*/  LDG.E R14, desc[UR12][R2.64] ;  /* 0x0000000c020e7981 */ /* 0x000f28000c1e1900 */
[----:B---3--:R-:W4:Y:S02]  /*0430*/  LDG.E R21, desc[UR12][R10.64+-0x4] ;  /* 0xfffffc0c0a157981 */ /* 0x008f24000c1e1900 */
[----:B----4-:R-:W-:-:S05]  /*0440*/  FMUL R21, R14, R21 ;  /* 0x000000150e157220 */ /* 0x010fca0000400000 */
        /* <DEDUP_REMOVED lines=26> */
[----:B--2---:R-:W4:Y:S01]  /*05f0*/  LDG.E R19, desc[UR12][R10.64+0x18] ;  /* 0x0000180c0a137981 */ /* 0x004f22000c1e1900 */
[----:B------:R-:W-:Y:S01]  /*0600*/  IADD3 R9, PT, PT, R9, 0x10, RZ ;  /* 0x0000001009097810 */ /* 0x000fe20007ffe0ff */
[----:B----4-:R-:W-:-:S05]  /*0610*/  FMUL R19, R14, R19 ;  /* 0x000000130e137220 */ /* 0x010fca0000400000 */
[----:B------:R0:W-:Y:S04]  /*0620*/  STG.E desc[UR12][R12.64+0x18], R19 ;  /* 0x000018130c007986 */ /* 0x0001e8000c10190c */
[----:B---3--:R-:W2:Y:S04]  /*0630*/  LDG.E R21, desc[UR12][R10.64+0x1c] ;  /* 0x00001c0c0a157981 */ /* 0x008ea8000c1e1900 */
[----:B------:R-:W2:Y:S01]  /*0640*/  LDG.E R14, desc[UR12][R2.64] ;  /* 0x0000000c020e7981 */ /* 0x000ea2000c1e1900 */
[----:B------:R-:W-:Y:S02]  /*0650*/  ISETP.NE.AND P1, PT, R9, RZ, PT ;  /* 0x000000ff0900720c */ /* 0x000fe40003f25270 */
[----:B------:R-:W-:Y:S01]  /*0660*/  IADD3 R6, PT, PT, R6, 0x10, RZ ;  /* 0x0000001006067810 */ /* 0x000fe20007ffe0ff */
[----:B--2---:R-:W-:-:S05]  /*0670*/  FMUL R21, R14, R21 ;  /* 0x000000150e157220 */ /* 0x004fca0000400000 */
[----:B------:R0:W-:Y:S05]  /*0680*/  STG.E desc[UR12][R12.64+0x1c], R21 ;  /* 0x00001c150c007986 */ /* 0x0001ea000c10190c */
[----:B------:R-:W-:Y:S05]  /*0690*/  @P1 BRA `(.L_x_2) ;  /* 0xfffffff800d81947 */ /* 0x000fea000383ffff */
.L_x_1:
[----:B------:R-:W-:Y:S05]  /*06a0*/  @!P0 EXIT ;  /* 0x000000000000894d */ /* 0x000fea0003800000 */
[----:B------:R-:W-:Y:S02]  /*06b0*/  ISETP.GE.U32.AND P0, PT, R16, 0x8, PT ;  /* 0x000000081000780c */ /* 0x000fe40003f06070 */
[----:B------:R-:W-:-:S04]  /*06c0*/  LOP3.LUT R14, R7, 0x7, RZ, 0xc0, !PT ;  /* 0x00000007070e7812 */ /* 0x000fc800078ec0ff */
[----:B------:R-:W-:-:S07]  /*06d0*/  ISETP.NE.AND P1, PT, R14, RZ, PT ;  /* 0x000000ff0e00720c */ /* 0x000fce0003f25270 */
[----:B------:R-:W-:Y:S06]  /*06e0*/  @!P0 BRA `(.L_x_3) ;  /* 0x0000000000988947 */ /* 0x000fec0003800000 */
[----:B------:R-:W1:Y:S01]  /*06f0*/  LDC.64 R10, c[0x0][0x390] ;  /* 0x0000e400ff0a7b82 */ /* 0x000e620000000a00 */
[----:B------:R-:W-:Y:S01]  /*0700*/  IADD3 R9, PT, PT, R8, R5, RZ ;  /* 0x0000000508097210 */ /* 0x000fe20007ffe0ff */
[----:B------:R-:W2:Y:S06]  /*0710*/  LDG.E R6, desc[UR12][R2.64] ;  /* 0x0000000c02067981 */ /* 0x000eac000c1e1900 */
[----:B0-----:R-:W0:Y:S01]  /*0720*/  LDC.64 R12, c[0x0][0x380] ;  /* 0x0000e000ff0c7b82 */ /* 0x001e220000000a00 */
[----:B-1----:R-:W-:-:S05]  /*0730*/  IMAD.WIDE R10, R9, 0x4, R10 ;  /* 0x00000004090a7825 */ /* 0x002fca00078e020a */
[----:B------:R-:W2:Y:S01]  /*0740*/  LDG.E R15, desc[UR12][R10.64] ;  /* 0x0000000c0a0f7981 */ /* 0x000ea2000c1e1900 */
[----:B0-----:R-:W-:-:S04]  /*0750*/  IMAD.WIDE R12, R9, 0x4, R12 ;  /* 0x00000004090c7825 */ /* 0x001fc800078e020c */
        /* <DEDUP_REMOVED lines=18> */
[----:B------:R-:W5:Y:S04]  /*0880*/  LDG.E R6, desc[UR12][R2.64] ;  /* 0x0000000c02067981 */ /* 0x000f68000c1e1900 */
[----:B-1----:R-:W5:Y:S02]  /*0890*/  LDG.E R9, desc[UR12][R10.64+0x14] ;  /* 0x0000140c0a097981 */ /* 0x002f64000c1e1900 */
[----:B-----5:R-:W-:-:S05]  /*08a0*/  FMUL R9, R6, R9 ;  /* 0x0000000906097220 */ /* 0x020fca0000400000 */
[----:B------:R4:W-:Y:S04]  /*08b0*/  STG.E desc[UR12][R12.64+0x14], R9 ;  /* 0x000014090c007986 */ /* 0x0009e8000c10190c */
[----:B------:R-:W5:Y:S04]  /*08c0*/  LDG.E R6, desc[UR12][R2.64] ;  /* 0x0000000c02067981 */ /* 0x000f68000c1e1900 */
[----:B--2---:R-:W5:Y:S02]  /*08d0*/  LDG.E R17, desc[UR12][R10.64+0x18] ;  /* 0x0000180c0a117981 */ /* 0x004f64000c1e1900 */
[----:B-----5:R-:W-:-:S05]  /*08e0*/  FMUL R17, R6, R17 ;  /* 0x0000001106117220 */ /* 0x020fca0000400000 */
[----:B------:R4:W-:Y:S04]  /*08f0*/  STG.E desc[UR12][R12.64+0x18], R17 ;  /* 0x000018110c007986 */ /* 0x0009e8000c10190c */
[----:B---3--:R-:W2:Y:S04]  /*0900*/  LDG.E R19, desc[UR12][R10.64+0x1c] ;  /* 0x00001c0c0a137981 */ /* 0x008ea8000c1e1900 */
[----:B------:R-:W2:Y:S01]  /*0910*/  LDG.E R6, desc[UR12][R2.64] ;  /* 0x0000000c02067981 */ /* 0x000ea2000c1e1900 */
[----:B------:R-:W-:Y:S01]  /*0920*/  IADD3 R5, PT, PT, R5, 0x8, RZ ;  /* 0x0000000805057810 */ /* 0x000fe20007ffe0ff */
[----:B--2---:R-:W-:-:S05]  /*0930*/  FMUL R19, R6, R19 ;  /* 0x0000001306137220 */ /* 0x004fca0000400000 */
[----:B------:R4:W-:Y:S02]  /*0940*/  STG.E desc[UR12][R12.64+0x1c], R19 ;  /* 0x00001c130c007986 */ /* 0x0009e4000c10190c */
.L_x_3:
[----:B------:R-:W-:Y:S05]  /*0950*/  @!P1 EXIT ;  /* 0x000000000000994d */ /* 0x000fea0003800000 */
[----:B------:R-:W-:Y:S02]  /*0960*/  ISETP.GE.U32.AND P0, PT, R14, 0x4, PT ;  /* 0x000000040e00780c */ /* 0x000fe40003f06070 */
[----:B------:R-:W-:-:S04]  /*0970*/  LOP3.LUT R10, R7, 0x3, RZ, 0xc0, !PT ;  /* 0x00000003070a7812 */ /* 0x000fc800078ec0ff */
[----:B------:R-:W-:-:S07]  /*0980*/  ISETP.NE.AND P1, PT, R10, RZ, PT ;  /* 0x000000ff0a00720c */ /* 0x000fce0003f25270 */
[----:B------:R-:W-:Y:S06]  /*0990*/  @!P0 BRA `(.L_x_4) ;  /* 0x0000000000588947 */ /* 0x000fec0003800000 */
[----:B------:R-:W1:Y:S01]  /*09a0*/  LDC.64 R6, c[0x0][0x390] ;  /* 0x0000e400ff067b82 */ /* 0x000e620000000a00 */
[----:B0---4-:R-:W-:Y:S01]  /*09b0*/  IADD3 R13, PT, PT, R8, R5, RZ ;  /* 0x00000005080d7210 */ /* 0x011fe20007ffe0ff */
[----:B------:R-:W2:Y:S06]  /*09c0*/  LDG.E R11, desc[UR12][R2.64] ;  /* 0x0000000c020b7981 */ /* 0x000eac000c1e1900 */
[----:B------:R-:W0:Y:S01]  /*09d0*/  LDC.64 R8, c[0x0][0x380] ;  /* 0x0000e000ff087b82 */ /* 0x000e220000000a00 */
        /* <DEDUP_REMOVED lines=13> */
[----:B------:R-:W2:Y:S04]  /*0ab0*/  LDG.E R17, desc[UR12][R6.64+0xc] ;  /* 0x00000c0c06117981 */ /* 0x000ea8000c1e1900 */
[----:B------:R-:W2:Y:S01]  /*0ac0*/  LDG.E R12, desc[UR12][R2.64] ;  /* 0x0000000c020c7981 */ /* 0x000ea2000c1e1900 */
[----:B------:R-:W-:Y:S01]  /*0ad0*/  IADD3 R5, PT, PT, R5, 0x4, RZ ;  /* 0x0000000405057810 */ /* 0x000fe20007ffe0ff */
[----:B--2---:R-:W-:-:S05]  /*0ae0*/  FMUL R17, R12, R17 ;  /* 0x000000110c117220 */ /* 0x004fca0000400000 */
[----:B------:R1:W-:Y:S02]  /*0af0*/  STG.E desc[UR12][R8.64+0xc], R17 ;  /* 0x00000c1108007986 */ /* 0x0003e4000c10190c */
.L_x_4:
[----:B------:R-:W-:Y:S05]  /*0b00*/  @!P1 EXIT ;  /* 0x000000000000994d */ /* 0x000fea0003800000 */
[----:B------:R-:W2:Y:S01]  /*0b10*/  LDC.64 R6, c[0x0][0x380] ;  /* 0x0000e000ff067b82 */ /* 0x000ea20000000a00 */
[----:B------:R-:W-:Y:S02]  /*0b20*/  IADD3 R5, PT, PT, R0, UR4, R5 ;  /* 0x0000000400057c10 */ /* 0x000fe4000fffe005 */
[----:B------:R-:W-:Y:S02]  /*0b30*/  IADD3 R0, PT, PT, -R10, RZ, RZ ;  /* 0x000000ff0a007210 */ /* 0x000fe40007ffe1ff */
[----:B01--4-:R-:W-:-:S03]  /*0b40*/  LEA R13, R4, R5, 0x5 ;  /* 0x00000005040d7211 */ /* 0x013fc600078e28ff */
[----:B------:R-:W0:Y:S04]  /*0b50*/  LDC.64 R8, c[0x0][0x390] ;  /* 0x0000e400ff087b82 */ /* 0x000e280000000a00 */
.L_x_5:
[C---:B0-----:R-:W-:Y:S01]  /*0b60*/  IMAD.WIDE R10, R13.reuse, 0x4, R8 ;  /* 0x000000040d0a7825 */ /* 0x041fe200078e0208 */
[----:B------:R-:W3:Y:S05]  /*0b70*/  LDG.E R12, desc[UR12][R2.64] ;  /* 0x0000000c020c7981 */ /* 0x000eea000c1e1900 */
[----:B------:R-:W3:Y:S01]  /*0b80*/  LDG.E R11, desc[UR12][R10.64] ;  /* 0x0000000c0a0b7981 */ /* 0x000ee2000c1e1900 */
[----:B------:R-:W-:Y:S01]  /*0b90*/  IADD3 R0, PT, PT, R0, 0x1, RZ ;  /* 0x0000000100007810 */ /* 0x000fe20007ffe0ff */
[C---:B-12---:R-:W-:Y:S01]  /*0ba0*/  IMAD.WIDE R4, R13.reuse, 0x4, R6 ;  /* 0x000000040d047825 */ /* 0x046fe200078e0206 */
[----:B------:R-:W-:Y:S02]  /*0bb0*/  IADD3 R13, PT, PT, R13, 0x1, RZ ;  /* 0x000000010d0d7810 */ /* 0x000fe40007ffe0ff */
[----:B------:R-:W-:Y:S01]  /*0bc0*/  ISETP.NE.AND P0, PT, R0, RZ, PT ;  /* 0x000000ff0000720c */ /* 0x000fe20003f05270 */
[----:B---3--:R-:W-:-:S05]  /*0bd0*/  FMUL R15, R12, R11 ;  /* 0x0000000b0c0f7220 */ /* 0x008fca0000400000 */
[----:B------:R1:W-:Y:S07]  /*0be0*/  STG.E desc[UR12][R4.64], R15 ;  /* 0x0000000f04007986 */ /* 0x0003ee000c10190c */
[----:B------:R-:W-:Y:S05]  /*0bf0*/  @P0 BRA `(.L_x_5) ;  /* 0xfffffffc00d80947 */ /* 0x000fea000383ffff */
[----:B------:R-:W-:Y:S05]  /*0c00*/  EXIT ;  /* 0x000000000000794d */ /* 0x000fea0003800000 */
.L_x_6:
        /* <DEDUP_REMOVED lines=15> */
.L_x_8:


//--------------------- .nv.shared.reserved.0     --------------------------
	.section	.nv.shared.reserved.0,"aw",@nobits
	.weak		__nv_reservedSMEM_offset_0_alias
	.size		__nv_reservedSMEM_offset_0_alias, 0, 64
	.other		__nv_reservedSMEM_offset_0_alias,@"STO_CUDA_RESERVED_SHARED STV_DEFAULT"
__nv_reservedSMEM_offset_0_alias:
	.zero		0
	.zero		64


//--------------------- .nv.constant0._Z18multiply_by_scalarPfS_fi --------------------------
	.section	.nv.constant0._Z18multiply_by_scalarPfS_fi,"a",@progbits
	.sectionflags	@""
	.align	4
.nv.constant0._Z18multiply_by_scalarPfS_fi:
	.zero		920


//--------------------- .nv.constant0._Z15vector_outer_v1PfS_S_ii --------------------------
	.section	.nv.constant0._Z15vector_outer_v1PfS_S_ii,"a",@progbits
	.sectionflags	@""
	.align	4
.nv.constant0._Z15vector_outer_v1PfS_S_ii:
	.zero		928


//--------------------- SYMBOLS --------------------------

	.type		.nv.reservedSmem.offset0,@object
	.size		.nv.reservedSmem.offset0,0x4
